	.headerflags	@"EF_CUDA_TEXMODE_UNIFIED EF_CUDA_64BIT_ADDRESS EF_CUDA_ACCELERATORS EF_CUDA_SM90 EF_CUDA_VIRTUAL_SM(EF_CUDA_SM90)"
	.elftype	@"ET_EXEC"


//--------------------- .nv.info                  --------------------------
	.section	.nv.info,"",@"SHT_CUDA_INFO"
	.align	4


	//----- nvinfo : EIATTR_REGCOUNT
	.align		4
        /*0000*/ 	.byte	0x04, 0x2f
        /*0002*/ 	.short	(.L_3 - .L_2)
	.align		4
.L_2:
        /*0004*/ 	.word	index@(triton_poi_fused__native_batch_norm_legit_no_training_cat_relu_39)
        /*0008*/ 	.word	0x00000017


	//----- nvinfo : EIATTR_MIN_STACK_SIZE
	.align		4
.L_3:
        /*000c*/ 	.byte	0x04, 0x12
        /*000e*/ 	.short	(.L_5 - .L_4)
	.align		4
.L_4:
        /*0010*/ 	.word	index@(triton_poi_fused__native_batch_norm_legit_no_training_cat_relu_39)
        /*0014*/ 	.word	0x00000000


	//----- nvinfo : EIATTR_FRAME_SIZE
	.align		4
.L_5:
        /*0018*/ 	.byte	0x04, 0x11
        /*001a*/ 	.short	(.L_7 - .L_6)
	.align		4
.L_6:
        /*001c*/ 	.word	index@(triton_poi_fused__native_batch_norm_legit_no_training_cat_relu_39)
        /*0020*/ 	.word	0x00000000


	//----- nvinfo : EIATTR_MIN_STACK_SIZE
	.align		4
.L_7:
        /*0024*/ 	.byte	0x04, 0x12
        /*0026*/ 	.short	(.L_9 - .L_8)
	.align		4
.L_8:
        /*0028*/ 	.word	index@(triton_poi_fused__native_batch_norm_legit_no_training_cat_relu_39)
        /*002c*/ 	.word	0x00000000
.L_9:


//--------------------- .nv.info.triton_poi_fused__native_batch_norm_legit_no_training_cat_relu_39 --------------------------
	.section	.nv.info.triton_poi_fused__native_batch_norm_legit_no_training_cat_relu_39,"",@"SHT_CUDA_INFO"
	.sectionflags	@""
	.align	4


	//----- nvinfo : EIATTR_CUDA_API_VERSION
	.align		4
        /*0000*/ 	.byte	0x04, 0x37
        /*0002*/ 	.short	(.L_11 - .L_10)
.L_10:
        /*0004*/ 	.word	0x0000007c


	//----- nvinfo : EIATTR_KPARAM_INFO
	.align		4
.L_11:
        /*0008*/ 	.byte	0x04, 0x17
        /*000a*/ 	.short	(.L_13 - .L_12)
.L_12:
        /*000c*/ 	.word	0x00000000
        /*0010*/ 	.short	0x0008
        /*0012*/ 	.short	0x0040
        /*0014*/ 	.byte	0x00, 0xf0, 0x11, 0x00


	//----- nvinfo : EIATTR_KPARAM_INFO
	.align		4
.L_13:
        /*0018*/ 	.byte	0x04, 0x17
        /*001a*/ 	.short	(.L_15 - .L_14)
.L_14:
        /*001c*/ 	.word	0x00000000
        /*0020*/ 	.short	0x0007
        /*0022*/ 	.short	0x0038
        /*0024*/ 	.byte	0x00, 0xf4, 0x21, 0x00


	//----- nvinfo : EIATTR_KPARAM_INFO
	.align		4
.L_15:
        /*0028*/ 	.byte	0x04, 0x17
        /*002a*/ 	.short	(.L_17 - .L_16)
.L_16:
        /*002c*/ 	.word	0x00000000
        /*0030*/ 	.short	0x0006
        /*0032*/ 	.short	0x0030
        /*0034*/ 	.byte	0x00, 0xf4, 0x21, 0x00


	//----- nvinfo : EIATTR_KPARAM_INFO
	.align		4
.L_17:
        /*0038*/ 	.byte	0x04, 0x17
        /*003a*/ 	.short	(.L_19 - .L_18)
.L_18:
        /*003c*/ 	.word	0x00000000
        /*0040*/ 	.short	0x0005
        /*0042*/ 	.short	0x0028
        /*0044*/ 	.byte	0x00, 0xf4, 0x21, 0x00


	//----- nvinfo : EIATTR_KPARAM_INFO
	.align		4
.L_19:
        /*0048*/ 	.byte	0x04, 0x17
        /*004a*/ 	.short	(.L_21 - .L_20)
.L_20:
        /*004c*/ 	.word	0x00000000
        /*0050*/ 	.short	0x0004
        /*0052*/ 	.short	0x0020
        /*0054*/ 	.byte	0x00, 0xf4, 0x21, 0x00


	//----- nvinfo : EIATTR_KPARAM_INFO
	.align		4
.L_21:
        /*0058*/ 	.byte	0x04, 0x17
        /*005a*/ 	.short	(.L_23 - .L_22)
.L_22:
        /*005c*/ 	.word	0x00000000
        /*0060*/ 	.short	0x0003
        /*0062*/ 	.short	0x0018
        /*0064*/ 	.byte	0x00, 0xf4, 0x21, 0x00


	//----- nvinfo : EIATTR_KPARAM_INFO
	.align		4
.L_23:
        /*0068*/ 	.byte	0x04, 0x17
        /*006a*/ 	.short	(.L_25 - .L_24)
.L_24:
        /*006c*/ 	.word	0x00000000
        /*0070*/ 	.short	0x0002
        /*0072*/ 	.short	0x0010
        /*0074*/ 	.byte	0x00, 0xf4, 0x21, 0x00


	//----- nvinfo : EIATTR_KPARAM_INFO
	.align		4
.L_25:
        /*0078*/ 	.byte	0x04, 0x17
        /*007a*/ 	.short	(.L_27 - .L_26)
.L_26:
        /*007c*/ 	.word	0x00000000
        /*0080*/ 	.short	0x0001
        /*0082*/ 	.short	0x0008
        /*0084*/ 	.byte	0x00, 0xf4, 0x21, 0x00


	//----- nvinfo : EIATTR_KPARAM_INFO
	.align		4
.L_27:
        /*0088*/ 	.byte	0x04, 0x17
        /*008a*/ 	.short	(.L_29 - .L_28)
.L_28:
        /*008c*/ 	.word	0x00000000
        /*0090*/ 	.short	0x0000
        /*0092*/ 	.short	0x0000
        /*0094*/ 	.byte	0x00, 0xf4, 0x21, 0x00


	//----- nvinfo : EIATTR_SPARSE_MMA_MASK
	.align		4
.L_29:
        /*0098*/ 	.byte	0x03, 0x50
        /*009a*/ 	.short	0x0000


	//----- nvinfo : EIATTR_MAXREG_COUNT
	.align		4
        /*009c*/ 	.byte	0x03, 0x1b
        /*009e*/ 	.short	0x00ff


	//----- nvinfo : EIATTR_EXIT_INSTR_OFFSETS
	.align		4
        /*00a0*/ 	.byte	0x04, 0x1c
        /*00a2*/ 	.short	(.L_31 - .L_30)


	//   ....[0]....
.L_30:
        /*00a4*/ 	.word	0x000004d0


	//   ....[1]....
        /*00a8*/ 	.word	0x000004f0


	//----- nvinfo : EIATTR_REQNTID
	.align		4
.L_31:
        /*00ac*/ 	.byte	0x04, 0x10
        /*00ae*/ 	.short	(.L_33 - .L_32)
.L_32:
        /*00b0*/ 	.word	0x00000080
        /*00b4*/ 	.word	0x00000001
        /*00b8*/ 	.word	0x00000001


	//----- nvinfo : EIATTR_CBANK_PARAM_SIZE
	.align		4
.L_33:
        /*00bc*/ 	.byte	0x03, 0x19
        /*00be*/ 	.short	0x0044


	//----- nvinfo : EIATTR_PARAM_CBANK
	.align		4
        /*00c0*/ 	.byte	0x04, 0x0a
        /*00c2*/ 	.short	(.L_35 - .L_34)
	.align		4
.L_34:
        /*00c4*/ 	.word	index@(.nv.constant0.triton_poi_fused__native_batch_norm_legit_no_training_cat_relu_39)
        /*00c8*/ 	.short	0x0210
        /*00ca*/ 	.short	0x0044


	//----- nvinfo : EIATTR_SW_WAR
	.align		4
.L_35:
        /*00cc*/ 	.byte	0x04, 0x36
        /*00ce*/ 	.short	(.L_37 - .L_36)
.L_36:
        /*00d0*/ 	.word	0x00000008
.L_37:


//--------------------- .nv.callgraph             --------------------------
	.section	.nv.callgraph,"",@"SHT_CUDA_CALLGRAPH"
	.align	4
	.sectionentsize	8
	.align		4
        /*0000*/ 	.word	0x00000000
	.align		4
        /*0004*/ 	.word	0xffffffff
	.align		4
        /*0008*/ 	.word	0x00000000
	.align		4
        /*000c*/ 	.word	0xfffffffe
	.align		4
        /*0010*/ 	.word	0x00000000
	.align		4
        /*0014*/ 	.word	0xfffffffd
	.align		4
        /*0018*/ 	.word	0x00000000
	.align		4
        /*001c*/ 	.word	0xfffffffc


//--------------------- .nv.constant4             --------------------------
	.section	.nv.constant4,"a",@progbits
	.align	8
	.align		8
.nv.constant4:
        /*0000*/ 	.dword	_$_str
	.align		8
        /*0008*/ 	.dword	_$_str_$_2


//--------------------- .text.triton_poi_fused__native_batch_norm_legit_no_training_cat_relu_39 --------------------------
	.section	.text.triton_poi_fused__native_batch_norm_legit_no_training_cat_relu_39,"ax",@progbits
	.align	128
        .global         triton_poi_fused__native_batch_norm_legit_no_training_cat_relu_39
        .type           triton_poi_fused__native_batch_norm_legit_no_training_cat_relu_39,@function
        .size           triton_poi_fused__native_batch_norm_legit_no_training_cat_relu_39,(.L_x_1 - triton_poi_fused__native_batch_norm_legit_no_training_cat_relu_39)
        .other          triton_poi_fused__native_batch_norm_legit_no_training_cat_relu_39,@"STO_CUDA_ENTRY STV_DEFAULT"
triton_poi_fused__native_batch_norm_legit_no_training_cat_relu_39:
.text.triton_poi_fused__native_batch_norm_legit_no_training_cat_relu_39:
[----:B------:R-:W0:Y:S01]  /*0000*/  LDC R1, c[0x0][0x28] ;  /* 0x00000a00ff017b82 */ /* 0x000e220000000800 */
[----:B------:R-:W1:Y:S07]  /*0010*/  S2R R0, SR_TID.X ;  /* 0x0000000000007919 */ /* 0x000e6e0000002100 */
[----:B------:R-:W2:Y:S01]  /*0020*/  LDC.64 R12, c[0x0][0x228] ;  /* 0x00008a00ff0c7b82 */ /* 0x000ea20000000a00 */
[----:B------:R-:W-:Y:S01]  /*0030*/  ULDC.64 UR4, c[0x0][0x208] ;  /* 0x0000820000047ab9 */ /* 0x000fe20000000a00 */
[----:B------:R-:W-:Y:S01]  /*0040*/  ULDC.64 UR6, c[0x0][0x218] ;  /* 0x0000860000067ab9 */ /* 0x000fe20000000a00 */
[----:B------:R-:W3:Y:S05]  /*0050*/  S2R R3, SR_CTAID.X ;  /* 0x0000000000037919 */ /* 0x000eea0000002500 */
[----:B------:R-:W4:Y:S08]  /*0060*/  LDC.64 R10, c[0x0][0x210] ;  /* 0x00008400ff0a7b82 */ /* 0x000f300000000a00 */
[----:B------:R-:W5:Y:S01]  /*0070*/  LDC.64 R8, c[0x0][0x230] ;  /* 0x00008c00ff087b82 */ /* 0x000f620000000a00 */
[----:B-1----:R-:W-:-:S05]  /*0080*/  LOP3.LUT R0, R0, 0x7f, RZ, 0xc0, !PT ;  /* 0x0000007f00007812 */ /* 0x002fca00078ec0ff */
[----:B---3--:R-:W-:-:S05]  /*0090*/  IMAD R0, R3, 0x80, R0 ;  /* 0x0000008003007824 */ /* 0x008fca00078e0200 */
[----:B------:R-:W-:Y:S02]  /*00a0*/  SHF.R.S32.HI R3, RZ, 0x1f, R0 ;  /* 0x0000001fff037819 */ /* 0x000fe40000011400 */
[----:B------:R-:W-:Y:S02]  /*00b0*/  ISETP.GE.AND P0, PT, R0, 0x4480, PT ;  /* 0x000044800000780c */ /* 0x000fe40003f06270 */
[----:B------:R-:W-:-:S04]  /*00c0*/  LEA.HI R4, R3, R0, RZ, 0x4 ;  /* 0x0000000003047211 */ /* 0x000fc800078f20ff */
[----:B------:R-:W-:-:S05]  /*00d0*/  SHF.R.S32.HI R3, RZ, 0x4, R4 ;  /* 0x00000004ff037819 */ /* 0x000fca0000011404 */
[----:B------:R-:W-:-:S05]  /*00e0*/  IMAD.HI R2, R3, 0x77975b9, RZ ;  /* 0x077975b903027827 */ /* 0x000fca00078e02ff */
[----:B------:R-:W-:-:S04]  /*00f0*/  SHF.R.U32.HI R5, RZ, 0x1f, R2 ;  /* 0x0000001fff057819 */ /* 0x000fc80000011602 */
[----:B------:R-:W-:-:S05]  /*0100*/  LEA.HI.SX32 R2, R2, R5, 0x1d ;  /* 0x0000000502027211 */ /* 0x000fca00078feaff */
[----:B------:R-:W-:Y:S02]  /*0110*/  IMAD R3, R2, -0x112, R3 ;  /* 0xfffffeee02037824 */ /* 0x000fe400078e0203 */
[----:B------:R-:W-:Y:S02]  /*0120*/  IMAD.MOV.U32 R2, RZ, RZ, RZ ;  /* 0x000000ffff027224 */ /* 0x000fe400078e00ff */
[----:B--2---:R-:W-:-:S05]  /*0130*/  IMAD.WIDE R12, R3, 0x4, R12 ;  /* 0x00000004030c7825 */ /* 0x004fca00078e020c */
[----:B------:R1:W2:Y:S01]  /*0140*/  @!P0 LDG.E.EL R2, desc[UR4][R12.64] ;  /* 0x000000040c028981 */ /* 0x0002a2000c2e1900 */
[----:B------:R-:W-:Y:S01]  /*0150*/  IMAD.HI R5, R0, 0x77975b9, RZ ;  /* 0x077975b900057827 */ /* 0x000fe200078e02ff */
[----:B------:R-:W-:Y:S02]  /*0160*/  LOP3.LUT R15, R4, 0xfffffff0, RZ, 0xc0, !PT ;  /* 0xfffffff0040f7812 */ /* 0x000fe400078ec0ff */
[C---:B------:R-:W-:Y:S01]  /*0170*/  ISETP.GE.AND P1, PT, R3.reuse, 0x106, PT ;  /* 0x000001060300780c */ /* 0x040fe20003f26270 */
[----:B------:R-:W-:Y:S01]  /*0180*/  IMAD.SHL.U32 R14, R3, 0x10, RZ ;  /* 0x00000010030e7824 */ /* 0x000fe200078e00ff */
[----:B------:R-:W-:Y:S01]  /*0190*/  SHF.R.U32.HI R6, RZ, 0x1f, R5 ;  /* 0x0000001fff067819 */ /* 0x000fe20000011605 */
[C---:B------:R-:W-:Y:S01]  /*01a0*/  IMAD.IADD R15, R0.reuse, 0x1, -R15 ;  /* 0x00000001000f7824 */ /* 0x040fe200078e0a0f */
[----:B------:R-:W-:Y:S02]  /*01b0*/  ISETP.LT.AND P2, PT, R0, 0x4480, !P1 ;  /* 0x000044800000780c */ /* 0x000fe40004f41270 */
[----:B------:R-:W-:-:S02]  /*01c0*/  LEA.HI.SX32 R17, R5, R6, 0x19 ;  /* 0x0000000605117211 */ /* 0x000fc400078fcaff */
[----:B------:R-:W3:Y:S01]  /*01d0*/  LDC.64 R6, c[0x0][0x220] ;  /* 0x00008800ff067b82 */ /* 0x000ee20000000a00 */
[----:B------:R-:W-:Y:S02]  /*01e0*/  ISETP.GT.AND P3, PT, R3, 0x105, !P0 ;  /* 0x000001050300780c */ /* 0x000fe40004764270 */
[C---:B------:R-:W-:Y:S02]  /*01f0*/  IMAD R16, R17.reuse, 0xc0, RZ ;  /* 0x000000c011107824 */ /* 0x040fe400078e02ff */
[----:B-1----:R-:W-:-:S03]  /*0200*/  IMAD R12, R17, -0x1120, R0 ;  /* 0xffffeee0110c7824 */ /* 0x002fc600078e0200 */
[----:B------:R-:W1:Y:S01]  /*0210*/  LDC.64 R4, c[0x0][0x238] ;  /* 0x00008e00ff047b82 */ /* 0x000e620000000a00 */
[----:B------:R-:W-:Y:S01]  /*0220*/  IADD3 R19, P4, P5, R14, R15, R16 ;  /* 0x0000000f0e137210 */ /* 0x000fe20007d9e010 */
[----:B------:R-:W-:Y:S01]  /*0230*/  IMAD R17, R17, 0x1060, R12 ;  /* 0x0000106011117824 */ /* 0x000fe200078e020c */
[----:B------:R-:W-:Y:S02]  /*0240*/  SHF.R.S32.HI R13, RZ, 0x1f, R16 ;  /* 0x0000001fff0d7819 */ /* 0x000fe40000011410 */
[----:B------:R-:W-:Y:S01]  /*0250*/  SHF.R.S32.HI R15, RZ, 0x1f, R15 ;  /* 0x0000001fff0f7819 */ /* 0x000fe2000001140f */
[----:B----4-:R-:W-:Y:S01]  /*0260*/  IMAD.WIDE R16, R17, 0x4, R10 ;  /* 0x0000000411107825 */ /* 0x010fe200078e020a */
[----:B------:R-:W-:Y:S02]  /*0270*/  SHF.R.S32.HI R14, RZ, 0x1f, R14 ;  /* 0x0000001fff0e7819 */ /* 0x000fe4000001140e */
[----:B------:R-:W-:Y:S02]  /*0280*/  CS2R R10, SRZ ;  /* 0x00000000000a7805 */ /* 0x000fe4000001ff00 */
[----:B------:R-:W-:-:S02]  /*0290*/  IADD3.X R14, R14, R15, R13, P4, P5 ;  /* 0x0000000f0e0e7210 */ /* 0x000fc400027ea40d */
[----:B------:R-:W-:Y:S02]  /*02a0*/  CS2R R12, SRZ ;  /* 0x00000000000c7805 */ /* 0x000fe4000001ff00 */
[----:B------:R-:W-:-:S04]  /*02b0*/  LEA R18, P4, R19, UR6, 0x2 ;  /* 0x0000000613127c11 */ /* 0x000fc8000f8810ff */
[----:B------:R-:W-:Y:S01]  /*02c0*/  LEA.HI.X R19, R19, UR7, R14, 0x2, P4 ;  /* 0x0000000713137c11 */ /* 0x000fe2000a0f140e */
[----:B------:R-:W4:Y:S01]  /*02d0*/  @P2 LDG.E R12, desc[UR4][R16.64] ;  /* 0x00000004100c2981 */ /* 0x000f22000c1e1900 */
[----:B---3--:R-:W-:-:S03]  /*02e0*/  IMAD.WIDE R6, R3, 0x4, R6 ;  /* 0x0000000403067825 */ /* 0x008fc600078e0206 */
[----:B------:R-:W3:Y:S01]  /*02f0*/  @P3 LDG.E R10, desc[UR4][R18.64+-0x4180] ;  /* 0xffbe8004120a3981 */ /* 0x000ee2000c1e1900 */
[----:B------:R-:W-:-:S03]  /*0300*/  IMAD.MOV.U32 R20, RZ, RZ, RZ ;  /* 0x000000ffff147224 */ /* 0x000fc600078e00ff */
[----:B------:R1:W3:Y:S01]  /*0310*/  @!P0 LDG.E.EL R11, desc[UR4][R6.64] ;  /* 0x00000004060b8981 */ /* 0x0002e2000c2e1900 */
[----:B-----5:R-:W-:-:S04]  /*0320*/  IMAD.WIDE R8, R3, 0x4, R8 ;  /* 0x0000000403087825 */ /* 0x020fc800078e0208 */
[----:B-1----:R-:W-:Y:S01]  /*0330*/  IMAD.WIDE R14, R3, 0x4, R4 ;  /* 0x00000004030e7825 */ /* 0x002fe200078e0204 */
[----:B------:R-:W5:Y:S01]  /*0340*/  @!P0 LDG.E.EL R13, desc[UR4][R8.64] ;  /* 0x00000004080d8981 */ /* 0x000f62000c2e1900 */
[----:B------:R-:W1:Y:S03]  /*0350*/  LDC.64 R4, c[0x0][0x240] ;  /* 0x00009000ff047b82 */ /* 0x000e660000000a00 */
[----:B------:R-:W5:Y:S01]  /*0360*/  @!P0 LDG.E.EL R20, desc[UR4][R14.64] ;  /* 0x000000040e148981 */ /* 0x000f62000c2e1900 */
[----:B0-----:R-:W-:Y:S02]  /*0370*/  IMAD.MOV.U32 R6, RZ, RZ, 0x3e800000 ;  /* 0x3e800000ff067424 */ /* 0x001fe400078e00ff */
[----:B-1----:R-:W-:-:S04]  /*0380*/  IMAD.WIDE R4, R0, 0x4, R4 ;  /* 0x0000000400047825 */ /* 0x002fc800078e0204 */
[----:B--2---:R-:W-:Y:S02]  /*0390*/  FADD R16, R2, 9.9999997473787516356e-06 ;  /* 0x3727c5ac02107421 */ /* 0x004fe40000000000 */
[----:B------:R-:W0:Y:S02]  /*03a0*/  LDC.64 R2, c[0x0][0x248] ;  /* 0x00009200ff027b82 */ /* 0x000e240000000a00 */
[----:B------:R-:W1:Y:S02]  /*03b0*/  MUFU.SQRT R17, R16 ;  /* 0x0000001000117308 */ /* 0x000e640000002000 */
[C---:B-1----:R-:W-:Y:S02]  /*03c0*/  FSETP.GT.AND P4, PT, R17.reuse, 8.50705917302346158658e+37, PT ;  /* 0x7e8000001100780b */ /* 0x042fe40003f84000 */
[----:B------:R-:W-:Y:S02]  /*03d0*/  FSETP.GEU.AND P5, PT, R17, 1.175494350822287508e-38, PT ;  /* 0x008000001100780b */ /* 0x000fe40003fae000 */
[----:B------:R-:W-:Y:S01]  /*03e0*/  FSEL R6, R6, 1, P4 ;  /* 0x3f80000006067808 */ /* 0x000fe20002000000 */
[----:B0-----:R-:W-:-:S08]  /*03f0*/  IMAD.WIDE R2, R0, 0x4, R2 ;  /* 0x0000000400027825 */ /* 0x001fd000078e0202 */
[----:B------:R-:W-:Y:S02]  /*0400*/  @P4 FMUL R17, R17, 0.25 ;  /* 0x3e80000011114820 */ /* 0x000fe40000400000 */
[----:B------:R-:W-:Y:S02]  /*0410*/  @!P5 FMUL R6, R6, 16777216 ;  /* 0x4b8000000606d820 */ /* 0x000fe40000400000 */
[----:B------:R-:W-:Y:S01]  /*0420*/  @!P5 FMUL R17, R17, 16777216 ;  /* 0x4b8000001111d820 */ /* 0x000fe20000400000 */
[----:B----4-:R-:W-:-:S05]  /*0430*/  SEL R12, R12, RZ, P2 ;  /* 0x000000ff0c0c7207 */ /* 0x010fca0001000000 */
[----:B------:R-:W0:Y:S01]  /*0440*/  MUFU.RCP R17, R17 ;  /* 0x0000001100117308 */ /* 0x000e220000001000 */
[----:B---3--:R-:W-:-:S05]  /*0450*/  @P1 SEL R12, R10, RZ, P3 ;  /* 0x000000ff0a0c1207 */ /* 0x008fca0001800000 */
[----:B------:R-:W-:Y:S01]  /*0460*/  FADD R11, R12, -R11 ;  /* 0x8000000b0c0b7221 */ /* 0x000fe20000000000 */
[----:B------:R1:W-:Y:S01]  /*0470*/  @!P0 STG.E desc[UR4][R4.64], R12 ;  /* 0x0000000c04008986 */ /* 0x0003e2000c101904 */
[----:B0-----:R-:W-:-:S04]  /*0480*/  FMUL R6, R17, R6 ;  /* 0x0000000611067220 */ /* 0x001fc80000400000 */
[----:B------:R-:W-:-:S04]  /*0490*/  FMUL R11, R11, R6 ;  /* 0x000000060b0b7220 */ /* 0x000fc80000400000 */
[----:B-----5:R-:W-:-:S05]  /*04a0*/  FFMA R11, R11, R13, R20 ;  /* 0x0000000d0b0b7223 */ /* 0x020fca0000000014 */
[----:B------:R-:W-:-:S04]  /*04b0*/  FSETP.GEU.AND P1, PT, R11, RZ, PT ;  /* 0x000000ff0b00720b */ /* 0x000fc80003f2e000 */
[----:B------:R-:W-:Y:S01]  /*04c0*/  FSEL R11, R11, RZ, P1 ;  /* 0x000000ff0b0b7208 */ /* 0x000fe20000800000 */
[----:B-1----:R-:W-:Y:S08]  /*04d0*/  @P0 EXIT ;  /* 0x000000000000094d */ /* 0x002ff00003800000 */
[----:B------:R-:W-:Y:S01]  /*04e0*/  STG.E desc[UR4][R2.64], R11 ;  /* 0x0000000b02007986 */ /* 0x000fe2000c101904 */
[----:B------:R-:W-:Y:S05]  /*04f0*/  EXIT ;  /* 0x000000000000794d */ /* 0x000fea0003800000 */
.L_x_0:
[----:B------:R-:W-:-:S00]  /*0500*/  BRA `(.L_x_0) ;  /* 0xfffffffc00fc7947 */ /* 0x000fc0000383ffff */
[----:B------:R-:W-:-:S00]  /*0510*/  NOP ;  /* 0x0000000000007918 */ /* 0x000fc00000000000 */
        /* <DEDUP_REMOVED lines=14> */
.L_x_1:


//--------------------- .nv.global.init           --------------------------
	.section	.nv.global.init,"aw",@progbits
.nv.global.init:
	.type		_$_str,@object
	.size		_$_str,(_$_str_$_2 - _$_str)
_$_str:
        /*0000*/ 	.byte	0x5f, 0x5f, 0x43, 0x55, 0x44, 0x41, 0x5f, 0x46, 0x54, 0x5a, 0x00
	.type		_$_str_$_2,@object
	.size		_$_str_$_2,(.L_1 - _$_str_$_2)
_$_str_$_2:
        /*000b*/ 	.byte	0x5f, 0x5f, 0x43, 0x55, 0x44, 0x41, 0x5f, 0x50, 0x52, 0x45, 0x43, 0x5f, 0x53, 0x51, 0x52, 0x54
        /*001b*/ 	.byte	0x00
.L_1:


//--------------------- .nv.constant0.triton_poi_fused__native_batch_norm_legit_no_training_cat_relu_39 --------------------------
	.section	.nv.constant0.triton_poi_fused__native_batch_norm_legit_no_training_cat_relu_39,"a",@progbits
	.sectionflags	@""
	.align	4
.nv.constant0.triton_poi_fused__native_batch_norm_legit_no_training_cat_relu_39:
	.zero		596
